	.headerflags	@"EF_CUDA_TEXMODE_UNIFIED EF_CUDA_64BIT_ADDRESS EF_CUDA_ACCELERATORS EF_CUDA_SM90 EF_CUDA_VIRTUAL_SM(EF_CUDA_SM90)"
	.elftype	@"ET_EXEC"


//--------------------- .nv.info                  --------------------------
	.section	.nv.info,"",@"SHT_CUDA_INFO"
	.align	4


	//----- nvinfo : EIATTR_REGCOUNT
	.align		4
        /*0000*/ 	.byte	0x04, 0x2f
        /*0002*/ 	.short	(.L_1 - .L_0)
	.align		4
.L_0:
        /*0004*/ 	.word	index@(triton_poi_fused_cat_convolution_35)
        /*0008*/ 	.word	0x00000028


	//----- nvinfo : EIATTR_MIN_STACK_SIZE
	.align		4
.L_1:
        /*000c*/ 	.byte	0x04, 0x12
        /*000e*/ 	.short	(.L_3 - .L_2)
	.align		4
.L_2:
        /*0010*/ 	.word	index@(triton_poi_fused_cat_convolution_35)
        /*0014*/ 	.word	0x00000000


	//----- nvinfo : EIATTR_FRAME_SIZE
	.align		4
.L_3:
        /*0018*/ 	.byte	0x04, 0x11
        /*001a*/ 	.short	(.L_5 - .L_4)
	.align		4
.L_4:
        /*001c*/ 	.word	index@(triton_poi_fused_cat_convolution_35)
        /*0020*/ 	.word	0x00000000


	//----- nvinfo : EIATTR_MIN_STACK_SIZE
	.align		4
.L_5:
        /*0024*/ 	.byte	0x04, 0x12
        /*0026*/ 	.short	(.L_7 - .L_6)
	.align		4
.L_6:
        /*0028*/ 	.word	index@(triton_poi_fused_cat_convolution_35)
        /*002c*/ 	.word	0x00000000
.L_7:


//--------------------- .nv.info.triton_poi_fused_cat_convolution_35 --------------------------
	.section	.nv.info.triton_poi_fused_cat_convolution_35,"",@"SHT_CUDA_INFO"
	.sectionflags	@""
	.align	4


	//----- nvinfo : EIATTR_CUDA_API_VERSION
	.align		4
        /*0000*/ 	.byte	0x04, 0x37
        /*0002*/ 	.short	(.L_9 - .L_8)
.L_8:
        /*0004*/ 	.word	0x0000007c


	//----- nvinfo : EIATTR_KPARAM_INFO
	.align		4
.L_9:
        /*0008*/ 	.byte	0x04, 0x17
        /*000a*/ 	.short	(.L_11 - .L_10)
.L_10:
        /*000c*/ 	.word	0x00000000
        /*0010*/ 	.short	0x0004
        /*0012*/ 	.short	0x001c
        /*0014*/ 	.byte	0x00, 0xf0, 0x11, 0x00


	//----- nvinfo : EIATTR_KPARAM_INFO
	.align		4
.L_11:
        /*0018*/ 	.byte	0x04, 0x17
        /*001a*/ 	.short	(.L_13 - .L_12)
.L_12:
        /*001c*/ 	.word	0x00000000
        /*0020*/ 	.short	0x0003
        /*0022*/ 	.short	0x0018
        /*0024*/ 	.byte	0x00, 0xf0, 0x11, 0x00


	//----- nvinfo : EIATTR_KPARAM_INFO
	.align		4
.L_13:
        /*0028*/ 	.byte	0x04, 0x17
        /*002a*/ 	.short	(.L_15 - .L_14)
.L_14:
        /*002c*/ 	.word	0x00000000
        /*0030*/ 	.short	0x0002
        /*0032*/ 	.short	0x0010
        /*0034*/ 	.byte	0x00, 0xf4, 0x21, 0x00


	//----- nvinfo : EIATTR_KPARAM_INFO
	.align		4
.L_15:
        /*0038*/ 	.byte	0x04, 0x17
        /*003a*/ 	.short	(.L_17 - .L_16)
.L_16:
        /*003c*/ 	.word	0x00000000
        /*0040*/ 	.short	0x0001
        /*0042*/ 	.short	0x0008
        /*0044*/ 	.byte	0x00, 0xf4, 0x21, 0x00


	//----- nvinfo : EIATTR_KPARAM_INFO
	.align		4
.L_17:
        /*0048*/ 	.byte	0x04, 0x17
        /*004a*/ 	.short	(.L_19 - .L_18)
.L_18:
        /*004c*/ 	.word	0x00000000
        /*0050*/ 	.short	0x0000
        /*0052*/ 	.short	0x0000
        /*0054*/ 	.byte	0x00, 0xf4, 0x21, 0x00


	//----- nvinfo : EIATTR_SPARSE_MMA_MASK
	.align		4
.L_19:
        /*0058*/ 	.byte	0x03, 0x50
        /*005a*/ 	.short	0x0000


	//----- nvinfo : EIATTR_MAXREG_COUNT
	.align		4
        /*005c*/ 	.byte	0x03, 0x1b
        /*005e*/ 	.short	0x00ff


	//----- nvinfo : EIATTR_EXIT_INSTR_OFFSETS
	.align		4
        /*0060*/ 	.byte	0x04, 0x1c
        /*0062*/ 	.short	(.L_21 - .L_20)


	//   ....[0]....
.L_20:
        /*0064*/ 	.word	0x00000950


	//   ....[1]....
        /*0068*/ 	.word	0x00000970


	//----- nvinfo : EIATTR_REQNTID
	.align		4
.L_21:
        /*006c*/ 	.byte	0x04, 0x10
        /*006e*/ 	.short	(.L_23 - .L_22)
.L_22:
        /*0070*/ 	.word	0x00000100
        /*0074*/ 	.word	0x00000001
        /*0078*/ 	.word	0x00000001


	//----- nvinfo : EIATTR_CBANK_PARAM_SIZE
	.align		4
.L_23:
        /*007c*/ 	.byte	0x03, 0x19
        /*007e*/ 	.short	0x0020


	//----- nvinfo : EIATTR_PARAM_CBANK
	.align		4
        /*0080*/ 	.byte	0x04, 0x0a
        /*0082*/ 	.short	(.L_25 - .L_24)
	.align		4
.L_24:
        /*0084*/ 	.word	index@(.nv.constant0.triton_poi_fused_cat_convolution_35)
        /*0088*/ 	.short	0x0210
        /*008a*/ 	.short	0x0020


	//----- nvinfo : EIATTR_SW_WAR
	.align		4
.L_25:
        /*008c*/ 	.byte	0x04, 0x36
        /*008e*/ 	.short	(.L_27 - .L_26)
.L_26:
        /*0090*/ 	.word	0x00000008
.L_27:


//--------------------- .nv.callgraph             --------------------------
	.section	.nv.callgraph,"",@"SHT_CUDA_CALLGRAPH"
	.align	4
	.sectionentsize	8
	.align		4
        /*0000*/ 	.word	0x00000000
	.align		4
        /*0004*/ 	.word	0xffffffff
	.align		4
        /*0008*/ 	.word	0x00000000
	.align		4
        /*000c*/ 	.word	0xfffffffe
	.align		4
        /*0010*/ 	.word	0x00000000
	.align		4
        /*0014*/ 	.word	0xfffffffd
	.align		4
        /*0018*/ 	.word	0x00000000
	.align		4
        /*001c*/ 	.word	0xfffffffc


//--------------------- .text.triton_poi_fused_cat_convolution_35 --------------------------
	.section	.text.triton_poi_fused_cat_convolution_35,"ax",@progbits
	.sectionflags	@"SHF_BARRIERS=1"
	.align	128
        .global         triton_poi_fused_cat_convolution_35
        .type           triton_poi_fused_cat_convolution_35,@function
        .size           triton_poi_fused_cat_convolution_35,(.L_x_1 - triton_poi_fused_cat_convolution_35)
        .other          triton_poi_fused_cat_convolution_35,@"STO_CUDA_ENTRY STV_DEFAULT"
triton_poi_fused_cat_convolution_35:
.text.triton_poi_fused_cat_convolution_35:
[----:B------:R-:W0:Y:S01]  /*0000*/  LDC R1, c[0x0][0x28] ;  /* 0x00000a00ff017b82 */ /* 0x000e220000000800 */
[----:B------:R-:W1:Y:S07]  /*0010*/  S2R R24, SR_TID.X ;  /* 0x0000000000187919 */ /* 0x000e6e0000002100 */
[----:B------:R-:W2:Y:S01]  /*0020*/  LDC.64 R22, c[0x0][0x210] ;  /* 0x00008400ff167b82 */ /* 0x000ea20000000a00 */
[----:B------:R-:W-:Y:S02]  /*0030*/  CS2R R12, SRZ ;  /* 0x00000000000c7805 */ /* 0x000fe4000001ff00 */
[----:B------:R-:W-:Y:S01]  /*0040*/  CS2R R14, SRZ ;  /* 0x00000000000e7805 */ /* 0x000fe2000001ff00 */
[----:B------:R-:W3:Y:S01]  /*0050*/  S2R R30, SR_CTAID.Y ;  /* 0x00000000001e7919 */ /* 0x000ee20000002600 */
[----:B------:R-:W-:Y:S01]  /*0060*/  ULDC.64 UR6, c[0x0][0x208] ;  /* 0x0000820000067ab9 */ /* 0x000fe20000000a00 */
[----:B------:R-:W-:-:S02]  /*0070*/  CS2R R8, SRZ ;  /* 0x0000000000087805 */ /* 0x000fc4000001ff00 */
[----:B------:R-:W-:Y:S01]  /*0080*/  CS2R R10, SRZ ;  /* 0x00000000000a7805 */ /* 0x000fe2000001ff00 */
[----:B------:R-:W4:Y:S01]  /*0090*/  S2R R26, SR_CTAID.X ;  /* 0x00000000001a7919 */ /* 0x000f220000002500 */
[----:B-1----:R-:W-:Y:S01]  /*00a0*/  IMAD.SHL.U32 R29, R24, 0x4, RZ ;  /* 0x00000004181d7824 */ /* 0x002fe200078e00ff */
[----:B------:R-:W-:-:S04]  /*00b0*/  SHF.R.U32.HI R25, RZ, 0x6, R24 ;  /* 0x00000006ff197819 */ /* 0x000fc80000011618 */
[----:B------:R-:W-:Y:S02]  /*00c0*/  LOP3.LUT R3, R29, 0xfc, RZ, 0xc0, !PT ;  /* 0x000000fc1d037812 */ /* 0x000fe400078ec0ff */
[----:B------:R-:W-:Y:S01]  /*00d0*/  SGXT.U32 R25, R25, 0x2 ;  /* 0x000000021919781a */ /* 0x000fe20000000000 */
[----:B----4-:R-:W-:Y:S01]  /*00e0*/  IMAD.SHL.U32 R26, R26, 0x10, RZ ;  /* 0x000000101a1a7824 */ /* 0x010fe200078e00ff */
[----:B---3--:R-:W-:-:S04]  /*00f0*/  PRMT R3, R3, 0x6540, R30 ;  /* 0x0000654003037816 */ /* 0x008fc8000000001e */
[----:B------:R-:W-:Y:S02]  /*0100*/  SHF.R.S32.HI R0, RZ, 0x1f, R3 ;  /* 0x0000001fff007819 */ /* 0x000fe40000011403 */
[----:B------:R-:W-:Y:S02]  /*0110*/  ISETP.GE.AND P0, PT, R3, 0x200, PT ;  /* 0x000002000300780c */ /* 0x000fe40003f06270 */
[----:B------:R-:W-:Y:S02]  /*0120*/  LEA.HI R0, R0, R3, RZ, 0x7 ;  /* 0x0000000300007211 */ /* 0x000fe400078f38ff */
[----:B------:R-:W-:-:S03]  /*0130*/  LOP3.LUT R28, R26, 0xc, R25, 0xfe, !PT ;  /* 0x0000000c1a1c7812 */ /* 0x000fc600078efe19 */
[C---:B------:R-:W-:Y:S01]  /*0140*/  IMAD.SHL.U32 R2, R0.reuse, 0x100, RZ ;  /* 0x0000010000027824 */ /* 0x040fe200078e00ff */
[----:B------:R-:W-:-:S04]  /*0150*/  LOP3.LUT R0, R0, 0xffffff80, RZ, 0xc0, !PT ;  /* 0xffffff8000007812 */ /* 0x000fc800078ec0ff */
[----:B------:R-:W-:-:S04]  /*0160*/  LOP3.LUT R2, R2, 0xffff8000, RZ, 0xc0, !PT ;  /* 0xffff800002027812 */ /* 0x000fc800078ec0ff */
[----:B------:R-:W-:Y:S02]  /*0170*/  IADD3 R5, R2, R3, -R0 ;  /* 0x0000000302057210 */ /* 0x000fe40007ffe800 */
[----:B------:R-:W-:Y:S02]  /*0180*/  LOP3.LUT R2, R26, R25, RZ, 0xfc, !PT ;  /* 0x000000191a027212 */ /* 0x000fe400078efcff */
[----:B------:R-:W-:Y:S02]  /*0190*/  LOP3.LUT R0, R26, 0x4, R25, 0xfe, !PT ;  /* 0x000000041a007812 */ /* 0x000fe400078efe19 */
[C---:B------:R-:W-:Y:S01]  /*01a0*/  ISETP.LT.AND P2, PT, R2.reuse, 0x100, !P0 ;  /* 0x000001000200780c */ /* 0x040fe20004741270 */
[--C-:B------:R-:W-:Y:S01]  /*01b0*/  IMAD R2, R2, 0x80, R5.reuse ;  /* 0x0000008002027824 */ /* 0x100fe200078e0205 */
[C---:B------:R-:W-:Y:S01]  /*01c0*/  ISETP.LT.AND P3, PT, R0.reuse, 0x100, !P0 ;  /* 0x000001000000780c */ /* 0x040fe20004761270 */
[----:B------:R-:W-:Y:S01]  /*01d0*/  IMAD R0, R0, 0x80, R5 ;  /* 0x0000008000007824 */ /* 0x000fe200078e0205 */
[----:B------:R-:W-:Y:S01]  /*01e0*/  LOP3.LUT R3, R26, 0x8, R25, 0xfe, !PT ;  /* 0x000000081a037812 */ /* 0x000fe200078efe19 */
[----:B--2---:R-:W-:-:S03]  /*01f0*/  IMAD.WIDE R32, R2, 0x4, R22 ;  /* 0x0000000402207825 */ /* 0x004fc600078e0216 */
[----:B------:R-:W-:Y:S01]  /*0200*/  ISETP.LT.AND P4, PT, R3, 0x100, !P0 ;  /* 0x000001000300780c */ /* 0x000fe20004781270 */
[----:B------:R-:W-:Y:S01]  /*0210*/  IMAD.WIDE R34, R0, 0x4, R22 ;  /* 0x0000000400227825 */ /* 0x000fe200078e0216 */
[----:B------:R-:W-:-:S03]  /*0220*/  ISETP.LT.AND P0, PT, R28, 0x100, !P0 ;  /* 0x000001001c00780c */ /* 0x000fc60004701270 */
[--C-:B------:R-:W-:Y:S01]  /*0230*/  IMAD R3, R3, 0x80, R5.reuse ;  /* 0x0000008003037824 */ /* 0x100fe200078e0205 */
[----:B------:R-:W2:Y:S01]  /*0240*/  @P2 LDG.E.EL.128 R12, desc[UR6][R32.64] ;  /* 0x00000006200c2981 */ /* 0x000ea2000c2e1d00 */
[----:B------:R-:W-:Y:S02]  /*0250*/  CS2R R16, SRZ ;  /* 0x0000000000107805 */ /* 0x000fe4000001ff00 */
[----:B------:R-:W-:Y:S01]  /*0260*/  CS2R R18, SRZ ;  /* 0x0000000000127805 */ /* 0x000fe2000001ff00 */
[----:B------:R-:W-:Y:S01]  /*0270*/  IMAD R28, R28, 0x80, R5 ;  /* 0x000000801c1c7824 */ /* 0x000fe200078e0205 */
[----:B------:R1:W3:Y:S01]  /*0280*/  @P3 LDG.E.EL.128 R8, desc[UR6][R34.64] ;  /* 0x0000000622083981 */ /* 0x0002e2000c2e1d00 */
[--C-:B------:R-:W-:Y:S01]  /*0290*/  IMAD.WIDE R20, R3, 0x4, R22.reuse ;  /* 0x0000000403147825 */ /* 0x100fe200078e0216 */
[----:B------:R-:W-:Y:S02]  /*02a0*/  CS2R R4, SRZ ;  /* 0x0000000000047805 */ /* 0x000fe4000001ff00 */
[----:B------:R-:W-:Y:S01]  /*02b0*/  CS2R R6, SRZ ;  /* 0x0000000000067805 */ /* 0x000fe2000001ff00 */
[----:B------:R-:W-:Y:S01]  /*02c0*/  IMAD.WIDE R22, R28, 0x4, R22 ;  /* 0x000000041c167825 */ /* 0x000fe200078e0216 */
[----:B------:R4:W5:Y:S04]  /*02d0*/  @P4 LDG.E.EL.128 R16, desc[UR6][R20.64] ;  /* 0x0000000614104981 */ /* 0x000968000c2e1d00 */
[----:B------:R4:W3:Y:S01]  /*02e0*/  @P0 LDG.E.EL.128 R4, desc[UR6][R22.64] ;  /* 0x0000000616040981 */ /* 0x0008e2000c2e1d00 */
[----:B------:R-:W4:Y:S01]  /*02f0*/  S2UR UR5, SR_CgaCtaId ;  /* 0x00000000000579c3 */ /* 0x000f220000008800 */
[----:B------:R-:W-:Y:S01]  /*0300*/  IMAD.SHL.U32 R27, R24, 0x40, RZ ;  /* 0x00000040181b7824 */ /* 0x000fe200078e00ff */
[----:B------:R-:W-:-:S04]  /*0310*/  UMOV UR4, 0x400 ;  /* 0x0000040000047882 */ /* 0x000fc80000000000 */
[----:B-1----:R-:W-:-:S04]  /*0320*/  LOP3.LUT R34, R27, 0xfc0, RZ, 0xc0, !PT ;  /* 0x00000fc01b227812 */ /* 0x002fc800078ec0ff */
[C---:B----4-:R-:W-:Y:S02]  /*0330*/  LOP3.LUT R20, R34.reuse, 0x10, RZ, 0xfc, !PT ;  /* 0x0000001022147812 */ /* 0x050fe400078efcff */
[C---:B------:R-:W-:Y:S02]  /*0340*/  LOP3.LUT R21, R34.reuse, 0x20, RZ, 0xfc, !PT ;  /* 0x0000002022157812 */ /* 0x040fe400078efcff */
[C---:B------:R-:W-:Y:S02]  /*0350*/  LOP3.LUT R25, R34.reuse, R25, RZ, 0xfc, !PT ;  /* 0x0000001922197212 */ /* 0x040fe400078efcff */
[----:B0-----:R-:W-:Y:S01]  /*0360*/  LOP3.LUT R23, R34, 0x30, RZ, 0xfc, !PT ;  /* 0x0000003022177812 */ /* 0x001fe200078efcff */
[----:B------:R-:W-:-:S06]  /*0370*/  UPRMT UR4, UR5, 0x654, UR4 ;  /* 0x0000065405047896 */ /* 0x000fcc0008000004 */
[----:B------:R-:W-:Y:S02]  /*0380*/  LEA.HI R34, R34, UR4, RZ, 0x1e ;  /* 0x0000000422227c11 */ /* 0x000fe4000f8ff0ff */
[----:B------:R-:W-:Y:S02]  /*0390*/  LEA.HI R20, R20, UR4, RZ, 0x1e ;  /* 0x0000000414147c11 */ /* 0x000fe4000f8ff0ff */
[----:B------:R-:W-:Y:S02]  /*03a0*/  LEA.HI R22, R21, UR4, RZ, 0x1e ;  /* 0x0000000415167c11 */ /* 0x000fe4000f8ff0ff */
[----:B------:R-:W-:Y:S01]  /*03b0*/  LEA.HI R36, R23, UR4, RZ, 0x1e ;  /* 0x0000000417247c11 */ /* 0x000fe2000f8ff0ff */
[C---:B------:R-:W-:Y:S02]  /*03c0*/  IMAD R27, R25.reuse, 0x4, R34 ;  /* 0x00000004191b7824 */ /* 0x040fe400078e0222 */
[C---:B------:R-:W-:Y:S02]  /*03d0*/  IMAD R34, R25.reuse, 0x4, R20 ;  /* 0x0000000419227824 */ /* 0x040fe400078e0214 */
[----:B------:R-:W-:-:S02]  /*03e0*/  IMAD R35, R25, 0x4, R22 ;  /* 0x0000000419237824 */ /* 0x000fc400078e0216 */
[----:B------:R-:W-:Y:S01]  /*03f0*/  IMAD R36, R25, 0x4, R36 ;  /* 0x0000000419247824 */ /* 0x000fe200078e0224 */
[----:B------:R-:W-:Y:S02]  /*0400*/  LOP3.LUT R32, R24, 0xfc, RZ, 0xc0, !PT ;  /* 0x000000fc18207812 */ /* 0x000fe400078ec0ff */
[----:B------:R-:W-:-:S03]  /*0410*/  LOP3.LUT R31, R29, 0x3fc, RZ, 0xc0, !PT ;  /* 0x000003fc1d1f7812 */ /* 0x000fc600078ec0ff */
[----:B------:R-:W-:-:S04]  /*0420*/  VIADD R32, R32, UR4 ;  /* 0x0000000420207c36 */ /* 0x000fc80008000000 */
[C---:B------:R-:W-:Y:S01]  /*0430*/  IMAD R37, R31.reuse, 0x4, R32 ;  /* 0x000000041f257824 */ /* 0x040fe200078e0220 */
[----:B------:R-:W-:Y:S01]  /*0440*/  SHF.R.U32.HI R25, RZ, 0x2, R24 ;  /* 0x00000002ff197819 */ /* 0x000fe20000011618 */
[----:B------:R-:W0:Y:S01]  /*0450*/  LDC.64 R32, c[0x0][0x218] ;  /* 0x00008600ff207b82 */ /* 0x000e220000000a00 */
[----:B------:R-:W-:-:S04]  /*0460*/  LOP3.LUT R24, R31, 0x400, RZ, 0xfc, !PT ;  /* 0x000004001f187812 */ /* 0x000fc800078efcff */
[----:B------:R-:W-:-:S04]  /*0470*/  SHF.R.U32.HI R24, RZ, 0x2, R24 ;  /* 0x00000002ff187819 */ /* 0x000fc80000011618 */
[----:B------:R-:W-:Y:S02]  /*0480*/  LOP3.LUT R24, R24, 0x1fc, RZ, 0xc0, !PT ;  /* 0x000001fc18187812 */ /* 0x000fe400078ec0ff */
[----:B------:R-:W-:-:S03]  /*0490*/  SGXT.U32 R25, R25, 0x6 ;  /* 0x000000061919781a */ /* 0x000fc60000000000 */
[----:B------:R-:W-:Y:S01]  /*04a0*/  VIADD R24, R24, UR4 ;  /* 0x0000000418187c36 */ /* 0x000fe20008000000 */
[----:B------:R-:W-:Y:S02]  /*04b0*/  LOP3.LUT R29, R26, 0xc, R29, 0xf8, !PT ;  /* 0x0000000c1a1d7812 */ /* 0x000fe400078ef81d */
[----:B------:R-:W-:Y:S02]  /*04c0*/  PRMT R30, R25, 0x6540, R30 ;  /* 0x00006540191e7816 */ /* 0x000fe4000000001e */
[----:B------:R-:W-:-:S04]  /*04d0*/  ISETP.GE.AND P1, PT, R29, 0x100, PT ;  /* 0x000001001d00780c */ /* 0x000fc80003f26270 */
[----:B------:R-:W-:Y:S01]  /*04e0*/  ISETP.LT.AND P5, PT, R30, 0x200, !P1 ;  /* 0x000002001e00780c */ /* 0x000fe20004fa1270 */
[----:B--2---:R-:W-:Y:S04]  /*04f0*/  STS [R27], R12 ;  /* 0x0000000c1b007388 */ /* 0x004fe80000000800 */
[----:B------:R-:W-:Y:S04]  /*0500*/  STS [R34+0x40], R13 ;  /* 0x0000400d22007388 */ /* 0x000fe80000000800 */
[----:B------:R-:W-:Y:S04]  /*0510*/  STS [R35+0x80], R14 ;  /* 0x0000800e23007388 */ /* 0x000fe80000000800 */
[----:B------:R-:W-:Y:S04]  /*0520*/  STS [R36+0xc0], R15 ;  /* 0x0000c00f24007388 */ /* 0x000fe80000000800 */
[----:B---3--:R-:W-:Y:S04]  /*0530*/  STS [R27+0x10], R8 ;  /* 0x000010081b007388 */ /* 0x008fe80000000800 */
[----:B------:R-:W-:Y:S04]  /*0540*/  STS [R34+0x50], R9 ;  /* 0x0000500922007388 */ /* 0x000fe80000000800 */
[----:B------:R-:W-:Y:S04]  /*0550*/  STS [R35+0x90], R10 ;  /* 0x0000900a23007388 */ /* 0x000fe80000000800 */
[----:B------:R-:W-:Y:S04]  /*0560*/  STS [R36+0xd0], R11 ;  /* 0x0000d00b24007388 */ /* 0x000fe80000000800 */
[----:B-----5:R-:W-:Y:S04]  /*0570*/  STS [R27+0x20], R16 ;  /* 0x000020101b007388 */ /* 0x020fe80000000800 */
[----:B------:R-:W-:Y:S04]  /*0580*/  STS [R34+0x60], R17 ;  /* 0x0000601122007388 */ /* 0x000fe80000000800 */
[----:B------:R-:W-:Y:S04]  /*0590*/  STS [R35+0xa0], R18 ;  /* 0x0000a01223007388 */ /* 0x000fe80000000800 */
[----:B------:R-:W-:Y:S04]  /*05a0*/  STS [R36+0xe0], R19 ;  /* 0x0000e01324007388 */ /* 0x000fe80000000800 */
[----:B------:R1:W-:Y:S04]  /*05b0*/  STS [R27+0x30], R4 ;  /* 0x000030041b007388 */ /* 0x0003e80000000800 */
[----:B------:R-:W-:Y:S04]  /*05c0*/  STS [R34+0x70], R5 ;  /* 0x0000700522007388 */ /* 0x000fe80000000800 */
[----:B------:R2:W-:Y:S04]  /*05d0*/  STS [R35+0xb0], R6 ;  /* 0x0000b00623007388 */ /* 0x0005e80000000800 */
[----:B------:R-:W-:Y:S01]  /*05e0*/  STS [R36+0xf0], R7 ;  /* 0x0000f00724007388 */ /* 0x000fe20000000800 */
[----:B------:R-:W-:Y:S01]  /*05f0*/  BAR.SYNC.DEFER_BLOCKING 0x0 ;  /* 0x0000000000007b1d */ /* 0x000fe20000010000 */
[----:B-1----:R-:W-:-:S05]  /*0600*/  IMAD R27, R31, 0x4, R24 ;  /* 0x000000041f1b7824 */ /* 0x002fca00078e0218 */
[----:B------:R-:W-:Y:S04]  /*0610*/  LDS R20, [R37] ;  /* 0x0000000025147984 */ /* 0x000fe80000000800 */
[----:B------:R-:W-:Y:S04]  /*0620*/  LDS R21, [R37+0x4] ;  /* 0x0000040025157984 */ /* 0x000fe80000000800 */
[----:B------:R-:W-:Y:S04]  /*0630*/  LDS R22, [R37+0x8] ;  /* 0x0000080025167984 */ /* 0x000fe80000000800 */
[----:B------:R1:W3:Y:S04]  /*0640*/  LDS R23, [R37+0xc] ;  /* 0x00000c0025177984 */ /* 0x0002e80000000800 */
[----:B------:R-:W-:Y:S04]  /*0650*/  LDS R24, [R27+0x1000] ;  /* 0x001000001b187984 */ /* 0x000fe80000000800 */
[----:B------:R-:W-:Y:S04]  /*0660*/  LDS R25, [R27+0x1004] ;  /* 0x001004001b197984 */ /* 0x000fe80000000800 */
[----:B------:R-:W-:Y:S04]  /*0670*/  LDS R26, [R27+0x1008] ;  /* 0x001008001b1a7984 */ /* 0x000fe80000000800 */
[----:B------:R-:W4:Y:S01]  /*0680*/  LDS R27, [R27+0x100c] ;  /* 0x00100c001b1b7984 */ /* 0x000f220000000800 */
[----:B--2---:R-:W-:Y:S01]  /*0690*/  IMAD R35, R30, 0x100, R29 ;  /* 0x000001001e237824 */ /* 0x004fe200078e021d */
[----:B-1----:R-:W-:-:S03]  /*06a0*/  LOP3.LUT R37, R31, 0x800, RZ, 0xfc, !PT ;  /* 0x000008001f257812 */ /* 0x002fc600078efcff */
[----:B0-----:R-:W-:Y:S01]  /*06b0*/  IMAD.WIDE R34, R35, 0x4, R32 ;  /* 0x0000000423227825 */ /* 0x001fe200078e0220 */
[----:B------:R-:W-:Y:S02]  /*06c0*/  LOP3.LUT R36, R30, 0x40, RZ, 0xfc, !PT ;  /* 0x000000401e247812 */ /* 0x000fe400078efcff */
[----:B------:R-:W-:Y:S02]  /*06d0*/  SHF.R.U32.HI R37, RZ, 0x2, R37 ;  /* 0x00000002ff257819 */ /* 0x000fe40000011625 */
[----:B---3--:R0:W-:Y:S01]  /*06e0*/  @P5 STG.E.128 desc[UR6][R34.64], R20 ;  /* 0x0000001422005986 */ /* 0x0081e2000c101d06 */
[C---:B------:R-:W-:Y:S02]  /*06f0*/  ISETP.LT.AND P5, PT, R36.reuse, 0x200, !P1 ;  /* 0x000002002400780c */ /* 0x040fe40004fa1270 */
[----:B0-----:R-:W-:Y:S01]  /*0700*/  LOP3.LUT R20, R37, 0x2fc, RZ, 0xc0, !PT ;  /* 0x000002fc25147812 */ /* 0x001fe200078ec0ff */
[----:B------:R-:W-:Y:S01]  /*0710*/  IMAD R37, R36, 0x100, R29 ;  /* 0x0000010024257824 */ /* 0x000fe200078e021d */
[----:B------:R-:W-:-:S04]  /*0720*/  LOP3.LUT R36, R31, 0xc00, RZ, 0xfc, !PT ;  /* 0x00000c001f247812 */ /* 0x000fc800078efcff */
[----:B------:R-:W-:Y:S01]  /*0730*/  SHF.R.U32.HI R36, RZ, 0x2, R36 ;  /* 0x00000002ff247819 */ /* 0x000fe20000011624 */
[----:B------:R-:W-:-:S03]  /*0740*/  VIADD R20, R20, UR4 ;  /* 0x0000000414147c36 */ /* 0x000fc60008000000 */
[----:B------:R-:W-:Y:S01]  /*0750*/  LOP3.LUT R36, R36, 0x3fc, RZ, 0xc0, !PT ;  /* 0x000003fc24247812 */ /* 0x000fe200078ec0ff */
[----:B------:R-:W-:-:S04]  /*0760*/  IMAD.WIDE R34, R37, 0x4, R32 ;  /* 0x0000000425227825 */ /* 0x000fc800078e0220 */
[----:B------:R-:W-:Y:S02]  /*0770*/  IMAD R37, R31, 0x4, R20 ;  /* 0x000000041f257824 */ /* 0x000fe400078e0214 */
[----:B------:R-:W-:-:S03]  /*0780*/  VIADD R36, R36, UR4 ;  /* 0x0000000424247c36 */ /* 0x000fc60008000000 */
[----:B------:R-:W-:Y:S01]  /*0790*/  LDS R20, [R37+0x2000] ;  /* 0x0020000025147984 */ /* 0x000fe20000000800 */
[----:B------:R-:W-:-:S03]  /*07a0*/  IMAD R31, R31, 0x4, R36 ;  /* 0x000000041f1f7824 */ /* 0x000fc600078e0224 */
[----:B------:R-:W-:Y:S04]  /*07b0*/  LDS R21, [R37+0x2004] ;  /* 0x0020040025157984 */ /* 0x000fe80000000800 */
[----:B------:R-:W-:Y:S04]  /*07c0*/  LDS R22, [R37+0x2008] ;  /* 0x0020080025167984 */ /* 0x000fe80000000800 */
[----:B------:R-:W0:Y:S04]  /*07d0*/  LDS R23, [R37+0x200c] ;  /* 0x00200c0025177984 */ /* 0x000e280000000800 */
[----:B----4-:R1:W-:Y:S04]  /*07e0*/  @P5 STG.E.128 desc[UR6][R34.64], R24 ;  /* 0x0000001822005986 */ /* 0x0103e8000c101d06 */
[----:B------:R-:W-:Y:S04]  /*07f0*/  LDS R24, [R31+0x3000] ;  /* 0x003000001f187984 */ /* 0x000fe80000000800 */
[----:B------:R-:W-:Y:S04]  /*0800*/  LDS R25, [R31+0x3004] ;  /* 0x003004001f197984 */ /* 0x000fe80000000800 */
[----:B------:R-:W-:Y:S04]  /*0810*/  LDS R26, [R31+0x3008] ;  /* 0x003008001f1a7984 */ /* 0x000fe80000000800 */
[----:B------:R2:W3:Y:S01]  /*0820*/  LDS R27, [R31+0x300c] ;  /* 0x00300c001f1b7984 */ /* 0x0004e20000000800 */
[----:B------:R-:W-:-:S04]  /*0830*/  LOP3.LUT R36, R30, 0x80, RZ, 0xfc, !PT ;  /* 0x000000801e247812 */ /* 0x000fc800078efcff */
[C---:B------:R-:W-:Y:S01]  /*0840*/  ISETP.LT.AND P5, PT, R36.reuse, 0x200, !P1 ;  /* 0x000002002400780c */ /* 0x040fe20004fa1270 */
[----:B-1----:R-:W-:Y:S02]  /*0850*/  IMAD R35, R36, 0x100, R29 ;  /* 0x0000010024237824 */ /* 0x002fe400078e021d */
[----:B------:R-:W2:Y:S01]  /*0860*/  LDC.64 R36, c[0x0][0x220] ;  /* 0x00008800ff247b82 */ /* 0x000ea20000000a00 */
[----:B------:R-:W-:-:S04]  /*0870*/  LOP3.LUT R30, R30, 0xc0, RZ, 0xfc, !PT ;  /* 0x000000c01e1e7812 */ /* 0x000fc800078efcff */
[----:B------:R-:W-:Y:S01]  /*0880*/  ISETP.LT.AND P1, PT, R30, 0x200, !P1 ;  /* 0x000002001e00780c */ /* 0x000fe20004f21270 */
[----:B------:R-:W-:-:S04]  /*0890*/  IMAD.WIDE R34, R35, 0x4, R32 ;  /* 0x0000000423227825 */ /* 0x000fc800078e0220 */
[----:B------:R-:W-:Y:S01]  /*08a0*/  IMAD R29, R30, 0x100, R29 ;  /* 0x000001001e1d7824 */ /* 0x000fe200078e021d */
[----:B0-----:R0:W-:Y:S03]  /*08b0*/  @P5 STG.E.128 desc[UR6][R34.64], R20 ;  /* 0x0000001422005986 */ /* 0x0011e6000c101d06 */
[----:B------:R-:W-:-:S04]  /*08c0*/  IMAD.WIDE R32, R29, 0x4, R32 ;  /* 0x000000041d207825 */ /* 0x000fc800078e0220 */
[----:B--2---:R-:W-:-:S04]  /*08d0*/  IMAD.WIDE R30, R2, 0x4, R36 ;  /* 0x00000004021e7825 */ /* 0x004fc800078e0224 */
[----:B------:R-:W-:-:S04]  /*08e0*/  IMAD.WIDE R2, R3, 0x4, R36 ;  /* 0x0000000403027825 */ /* 0x000fc800078e0224 */
[--C-:B0-----:R-:W-:Y:S01]  /*08f0*/  IMAD.WIDE R34, R0, 0x4, R36.reuse ;  /* 0x0000000400227825 */ /* 0x101fe200078e0224 */
[----:B---3--:R0:W-:Y:S04]  /*0900*/  @P1 STG.E.128 desc[UR6][R32.64], R24 ;  /* 0x0000001820001986 */ /* 0x0081e8000c101d06 */
[----:B------:R0:W-:Y:S04]  /*0910*/  @P2 STG.E.128 desc[UR6][R30.64], R12 ;  /* 0x0000000c1e002986 */ /* 0x0001e8000c101d06 */
[----:B------:R0:W-:Y:S01]  /*0920*/  @P3 STG.E.128 desc[UR6][R34.64], R8 ;  /* 0x0000000822003986 */ /* 0x0001e2000c101d06 */
[----:B------:R-:W-:-:S03]  /*0930*/  IMAD.WIDE R28, R28, 0x4, R36 ;  /* 0x000000041c1c7825 */ /* 0x000fc600078e0224 */
[----:B------:R0:W-:Y:S02]  /*0940*/  @P4 STG.E.128 desc[UR6][R2.64], R16 ;  /* 0x0000001002004986 */ /* 0x0001e4000c101d06 */
[----:B0-----:R-:W-:Y:S05]  /*0950*/  @!P0 EXIT ;  /* 0x000000000000894d */ /* 0x001fea0003800000 */
[----:B------:R-:W-:Y:S01]  /*0960*/  STG.E.128 desc[UR6][R28.64], R4 ;  /* 0x000000041c007986 */ /* 0x000fe2000c101d06 */
[----:B------:R-:W-:Y:S05]  /*0970*/  EXIT ;  /* 0x000000000000794d */ /* 0x000fea0003800000 */
.L_x_0:
[----:B------:R-:W-:-:S00]  /*0980*/  BRA `(.L_x_0) ;  /* 0xfffffffc00fc7947 */ /* 0x000fc0000383ffff */
[----:B------:R-:W-:-:S00]  /*0990*/  NOP ;  /* 0x0000000000007918 */ /* 0x000fc00000000000 */
        /* <DEDUP_REMOVED lines=14> */
.L_x_1:


//--------------------- .nv.shared.triton_poi_fused_cat_convolution_35 --------------------------
	.section	.nv.shared.triton_poi_fused_cat_convolution_35,"aw",@nobits
	.sectionflags	@""
	.align	16
	.zero		1024


//--------------------- .nv.constant0.triton_poi_fused_cat_convolution_35 --------------------------
	.section	.nv.constant0.triton_poi_fused_cat_convolution_35,"a",@progbits
	.sectionflags	@""
	.align	4
.nv.constant0.triton_poi_fused_cat_convolution_35:
	.zero		560
